//
// Generated by NVIDIA NVVM Compiler
//
// Compiler Build ID: CL-36424714
// Cuda compilation tools, release 13.0, V13.0.88
// Based on NVVM 20.0.0
//

.version 9.0
.target sm_100
.address_size 64

	// .globl	_Z13hello_rtx5090v
.extern .func  (.param .b32 func_retval0) vprintf
(
	.param .b64 vprintf_param_0,
	.param .b64 vprintf_param_1
)
;
.global .align 1 .b8 $str[59] = {72, 101, 108, 108, 111, 32, 102, 114, 111, 109, 32, 82, 84, 88, 32, 53, 48, 57, 48, 33, 32, 84, 104, 114, 101, 97, 100, 32, 37, 100, 32, 105, 110, 32, 98, 108, 111, 99, 107, 32, 37, 100, 44, 32, 116, 104, 101, 32, 105, 100, 32, 105, 115, 58, 32, 37, 100, 10};

.visible .entry _Z13hello_rtx5090v()
{
	.local .align 8 .b8 	__local_depot0[16];
	.reg .b64 	%SP;
	.reg .b64 	%SPL;
	.reg .b32 	%r<7>;
	.reg .b64 	%rd<5>;

	mov.u64 	%SPL, __local_depot0;
	cvta.local.u64 	%SP, %SPL;
	add.u64 	%rd1, %SP, 0;
	add.u64 	%rd2, %SPL, 0;
	mov.u32 	%r1, %ctaid.x;
	mov.u32 	%r2, %ntid.x;
	mov.u32 	%r3, %tid.x;
	mad.lo.s32 	%r4, %r1, %r2, %r3;
	st.local.v2.u32 	[%rd2], {%r3, %r1};
	st.local.u32 	[%rd2+8], %r4;
	mov.u64 	%rd3, $str;
	cvta.global.u64 	%rd4, %rd3;
	{ // callseq 0, 0
	.param .b64 param0;
	st.param.b64 	[param0], %rd4;
	.param .b64 param1;
	st.param.b64 	[param1], %rd1;
	.param .b32 retval0;
	call.uni (retval0), 
	vprintf, 
	(
	param0, 
	param1
	);
	ld.param.b32 	%r5, [retval0];
	} // callseq 0
	ret;

}


// ===== COMPILED SASS (sm_100) =====

	.target	sm_100

	.elftype	@"ET_EXEC"


//--------------------- .note.nv.tkinfo           --------------------------
	.section	.note.nv.tkinfo,"",@"SHT_NOTE"
	.sectionflags	@"SHF_NOTE_NV_TKINFO"
	.tkinfo
        /*0018*/ 	.word	0x00000002
        /*0030*/ 	.string	""
        /*0030*/ 	.string	"ptxas"
        /*0030*/ 	.string	"Cuda compilation tools, release 13.0, V13.0.88"
        /*0030*/ 	.string	"Build cuda_13.0.r13.0/compiler.36424714_0"
        /*0030*/ 	.string	"-arch sm_100 -m 64 "



//--------------------- .note.nv.cuinfo           --------------------------
	.section	.note.nv.cuinfo,"",@"SHT_NOTE"
	.sectionflags	@"SHF_NOTE_NV_CUINFO"
        /*0018*/ 	.short	0x0002
        /*001a*/ 	.short	0x0064
        /*001c*/ 	.short	0x0082
	.zero		2


//--------------------- .nv.info                  --------------------------
	.section	.nv.info,"",@"SHT_CUDA_INFO"
	.align	4


	//----- nvinfo : EIATTR_REGCOUNT
	.align		4
        /*0000*/ 	.byte	0x04, 0x2f
        /*0002*/ 	.short	(.L_2 - .L_1)
	.align		4
.L_1:
        /*0004*/ 	.word	index@(_Z13hello_rtx5090v)
        /*0008*/ 	.word	0x00000018


	//----- nvinfo : EIATTR_FRAME_SIZE
	.align		4
.L_2:
        /*000c*/ 	.byte	0x04, 0x11
        /*000e*/ 	.short	(.L_4 - .L_3)
	.align		4
.L_3:
        /*0010*/ 	.word	index@(_Z13hello_rtx5090v)
        /*0014*/ 	.word	0x00000010


	//----- nvinfo : EIATTR_MIN_STACK_SIZE
	.align		4
.L_4:
        /*0018*/ 	.byte	0x04, 0x12
        /*001a*/ 	.short	(.L_6 - .L_5)
	.align		4
.L_5:
        /*001c*/ 	.word	index@(_Z13hello_rtx5090v)
        /*0020*/ 	.word	0x00000010
.L_6:


//--------------------- .nv.compat                --------------------------
	.section	.nv.compat,"",@"SHT_CUDA_COMPAT_INFO"
	.align	4
        /*0000*/ 	.byte	0x02, 0x09, 0x00, 0x00, 0x02, 0x02, 0x01, 0x00, 0x02, 0x05, 0x05, 0x00, 0x03, 0x07, 0x01, 0x01
        /*0010*/ 	.byte	0x02, 0x03, 0x00, 0x00, 0x02, 0x06, 0x01, 0x00, 0x04, 0x0b, 0x08, 0x00, 0x09, 0x00, 0x00, 0x00
        /*0020*/ 	.byte	0x00, 0x00, 0x00, 0x00


//--------------------- .nv.info._Z13hello_rtx5090v --------------------------
	.section	.nv.info._Z13hello_rtx5090v,"",@"SHT_CUDA_INFO"
	.sectionflags	@""
	.align	4


	//----- nvinfo : EIATTR_CUDA_API_VERSION
	.align		4
        /*0000*/ 	.byte	0x04, 0x37
        /*0002*/ 	.short	(.L_8 - .L_7)
.L_7:
        /*0004*/ 	.word	0x00000082


	//----- nvinfo : EIATTR_SPARSE_MMA_MASK
	.align		4
.L_8:
        /*0008*/ 	.byte	0x03, 0x50
        /*000a*/ 	.short	0x0000


	//----- nvinfo : EIATTR_MAXREG_COUNT
	.align		4
        /*000c*/ 	.byte	0x03, 0x1b
        /*000e*/ 	.short	0x00ff


	//----- nvinfo : EIATTR_EXTERNS
	.align		4
        /*0010*/ 	.byte	0x04, 0x0f
        /*0012*/ 	.short	(.L_10 - .L_9)


	//   ....[0]....
	.align		4
.L_9:
        /*0014*/ 	.word	index@(vprintf)


	//----- nvinfo : EIATTR_MERCURY_ISA_VERSION
	.align		4
.L_10:
        /*0018*/ 	.byte	0x03, 0x5f
        /*001a*/ 	.short	0x0101


	//----- nvinfo : EIATTR_VRC_CTA_INIT_COUNT
	.align		4
        /*001c*/ 	.byte	0x02, 0x4a
	.zero		1
	.zero		1


	//----- nvinfo : EIATTR_SYSCALL_OFFSETS
	.align		4
        /*0020*/ 	.byte	0x04, 0x46
        /*0022*/ 	.short	(.L_12 - .L_11)


	//   ....[0]....
.L_11:
        /*0024*/ 	.word	0x00000120


	//----- nvinfo : EIATTR_EXIT_INSTR_OFFSETS
	.align		4
.L_12:
        /*0028*/ 	.byte	0x04, 0x1c
        /*002a*/ 	.short	(.L_14 - .L_13)


	//   ....[0]....
.L_13:
        /*002c*/ 	.word	0x00000130


	//----- nvinfo : EIATTR_SW_WAR
	.align		4
.L_14:
        /*0030*/ 	.byte	0x04, 0x36
        /*0032*/ 	.short	(.L_16 - .L_15)
.L_15:
        /*0034*/ 	.word	0x00000008
.L_16:


//--------------------- .nv.callgraph             --------------------------
	.section	.nv.callgraph,"",@"SHT_CUDA_CALLGRAPH"
	.align	4
	.sectionentsize	8
	.align		4
        /*0000*/ 	.word	0x00000000
	.align		4
        /*0004*/ 	.word	0xffffffff
	.align		4
        /*0008*/ 	.word	index@(_Z13hello_rtx5090v)
	.align		4
        /*000c*/ 	.word	index@(vprintf)
	.align		4
        /*0010*/ 	.word	0x00000000
	.align		4
        /*0014*/ 	.word	0xfffffffe
	.align		4
        /*0018*/ 	.word	0x00000000
	.align		4
        /*001c*/ 	.word	0xfffffffd
	.align		4
        /*0020*/ 	.word	0x00000000
	.align		4
        /*0024*/ 	.word	0xfffffffc


//--------------------- .nv.constant4             --------------------------
	.section	.nv.constant4,"a",@progbits
	.align	8
	.align		8
.nv.constant4:
        /*0000*/ 	.dword	vprintf
	.align		8
        /*0008*/ 	.dword	$str


//--------------------- .text._Z13hello_rtx5090v  --------------------------
	.section	.text._Z13hello_rtx5090v,"ax",@progbits
	.align	128
        .global         _Z13hello_rtx5090v
        .type           _Z13hello_rtx5090v,@function
        .size           _Z13hello_rtx5090v,(.L_x_2 - _Z13hello_rtx5090v)
        .other          _Z13hello_rtx5090v,@"STO_CUDA_ENTRY STV_DEFAULT"
_Z13hello_rtx5090v:
.text._Z13hello_rtx5090v:
[----:B------:R-:W0:Y:S01]  /*0000*/  LDC R1, c[0x0][0x37c] ;  /* 0x0000df00ff017b82 */ /* 0x000e220000000800 */
[----:B------:R-:W1:Y:S01]  /*0010*/  S2R R9, SR_CTAID.X ;  /* 0x0000000000097919 */ /* 0x000e620000002500 */
[----:B------:R-:W2:Y:S01]  /*0020*/  LDCU UR5, c[0x0][0x2fc] ;  /* 0x00005f80ff0577ac */ /* 0x000ea20008000800 */
[----:B------:R-:W-:Y:S01]  /*0030*/  MOV R2, 0x0 ;  /* 0x0000000000027802 */ /* 0x000fe20000000f00 */
[----:B0-----:R-:W-:Y:S01]  /*0040*/  VIADD R1, R1, 0xfffffff0 ;  /* 0xfffffff001017836 */ /* 0x001fe20000000000 */
[----:B------:R-:W1:Y:S01]  /*0050*/  S2R R8, SR_TID.X ;  /* 0x0000000000087919 */ /* 0x000e620000002100 */
[----:B------:R-:W1:Y:S03]  /*0060*/  LDCU UR6, c[0x0][0x360] ;  /* 0x00006c00ff0677ac */ /* 0x000e660008000800 */
[----:B------:R-:W0:Y:S01]  /*0070*/  LDC.64 R2, c[0x4][R2] ;  /* 0x0100000002027b82 */ /* 0x000e220000000a00 */
[----:B------:R-:W3:Y:S02]  /*0080*/  LDCU UR4, c[0x0][0x2f8] ;  /* 0x00005f00ff0477ac */ /* 0x000ee40008000800 */
[----:B---3--:R-:W-:-:S05]  /*0090*/  IADD3 R6, P0, PT, R1, UR4, RZ ;  /* 0x0000000401067c10 */ /* 0x008fca000ff1e0ff */
[----:B--2---:R-:W-:Y:S02]  /*00a0*/  IMAD.X R7, RZ, RZ, UR5, P0 ;  /* 0x00000005ff077e24 */ /* 0x004fe400080e06ff */
[----:B-1----:R-:W-:Y:S01]  /*00b0*/  IMAD R0, R9, UR6, R8 ;  /* 0x0000000609007c24 */ /* 0x002fe2000f8e0208 */
[----:B------:R1:W-:Y:S01]  /*00c0*/  STL.64 [R1], R8 ;  /* 0x0000000801007387 */ /* 0x0003e20000100a00 */
[----:B------:R-:W2:Y:S03]  /*00d0*/  LDCU.64 UR6, c[0x4][0x8] ;  /* 0x01000100ff0677ac */ /* 0x000ea60008000a00 */
[----:B------:R1:W-:Y:S01]  /*00e0*/  STL [R1+0x8], R0 ;  /* 0x0000080001007387 */ /* 0x0003e20000100800 */
[----:B--2---:R-:W-:Y:S01]  /*00f0*/  IMAD.U32 R4, RZ, RZ, UR6 ;  /* 0x00000006ff047e24 */ /* 0x004fe2000f8e00ff */
[----:B01----:R-:W-:-:S07]  /*0100*/  MOV R5, UR7 ;  /* 0x0000000700057c02 */ /* 0x003fce0008000f00 */
[----:B------:R-:W-:-:S07]  /*0110*/  LEPC R20, `(.L_x_0) ;  /* 0x000000001014794e */ /* 0x000fce0000000000 */
[----:B------:R-:W-:Y:S05]  /*0120*/  CALL.ABS.NOINC R2 ;  /* 0x0000000002007343 */ /* 0x000fea0003c00000 */
.L_x_0:
[----:B------:R-:W-:Y:S05]  /*0130*/  EXIT ;  /* 0x000000000000794d */ /* 0x000fea0003800000 */
.L_x_1:
[----:B------:R-:W-:-:S00]  /*0140*/  BRA `(.L_x_1) ;  /* 0xfffffffc00fc7947 */ /* 0x000fc0000383ffff */
[----:B------:R-:W-:-:S00]  /*0150*/  NOP ;  /* 0x0000000000007918 */ /* 0x000fc00000000000 */
        /* <DEDUP_REMOVED lines=10> */
.L_x_2:


//--------------------- .nv.global.init           --------------------------
	.section	.nv.global.init,"aw",@progbits
.nv.global.init:
	.type		$str,@object
	.size		$str,(.L_0 - $str)
$str:
        /*0000*/ 	.byte	0x48, 0x65, 0x6c, 0x6c, 0x6f, 0x20, 0x66, 0x72, 0x6f, 0x6d, 0x20, 0x52, 0x54, 0x58, 0x20, 0x35
        /*0010*/ 	.byte	0x30, 0x39, 0x30, 0x21, 0x20, 0x54, 0x68, 0x72, 0x65, 0x61, 0x64, 0x20, 0x25, 0x64, 0x20, 0x69
        /*0020*/ 	.byte	0x6e, 0x20, 0x62, 0x6c, 0x6f, 0x63, 0x6b, 0x20, 0x25, 0x64, 0x2c, 0x20, 0x74, 0x68, 0x65, 0x20
        /*0030*/ 	.byte	0x69, 0x64, 0x20, 0x69, 0x73, 0x3a, 0x20, 0x25, 0x64, 0x0a, 0x00
.L_0:


//--------------------- .nv.shared.reserved.0     --------------------------
	.section	.nv.shared.reserved.0,"aw",@nobits
	.weak		__nv_reservedSMEM_offset_0_alias
	.size		__nv_reservedSMEM_offset_0_alias, 0, 64
	.other		__nv_reservedSMEM_offset_0_alias,@"STO_CUDA_RESERVED_SHARED STV_DEFAULT"
__nv_reservedSMEM_offset_0_alias:
	.zero		0
	.zero		64


//--------------------- .nv.constant0._Z13hello_rtx5090v --------------------------
	.section	.nv.constant0._Z13hello_rtx5090v,"a",@progbits
	.sectionflags	@""
	.align	4
.nv.constant0._Z13hello_rtx5090v:
	.zero		896


//--------------------- SYMBOLS --------------------------

	.type		.nv.reservedSmem.offset0,@object
	.size		.nv.reservedSmem.offset0,0x4
	.type		vprintf,@function
